//
// Generated by NVIDIA NVVM Compiler
//
// Compiler Build ID: CL-36424714
// Cuda compilation tools, release 13.0, V13.0.88
// Based on NVVM 20.0.0
//

.version 9.0
.target sm_100
.address_size 64

	// .globl	_Z9matrixMulPiS_S_i

.visible .entry _Z9matrixMulPiS_S_i(
	.param .u64 .ptr .align 1 _Z9matrixMulPiS_S_i_param_0,
	.param .u64 .ptr .align 1 _Z9matrixMulPiS_S_i_param_1,
	.param .u64 .ptr .align 1 _Z9matrixMulPiS_S_i_param_2,
	.param .u32 _Z9matrixMulPiS_S_i_param_3
)
{
	.reg .b32 	%r<23>;
	.reg .b64 	%rd<13>;

	ld.param.u64 	%rd1, [_Z9matrixMulPiS_S_i_param_0];
	ld.param.u64 	%rd2, [_Z9matrixMulPiS_S_i_param_1];
	ld.param.u64 	%rd3, [_Z9matrixMulPiS_S_i_param_2];
	mov.u32 	%r1, %ctaid.y;
	mov.u32 	%r2, %ntid.y;
	mov.u32 	%r3, %tid.y;
	mad.lo.s32 	%r4, %r1, %r2, %r3;
	mov.u32 	%r5, %ctaid.x;
	mov.u32 	%r6, %ntid.x;
	mov.u32 	%r7, %tid.x;
	mad.lo.s32 	%r8, %r5, %r6, %r7;
	shl.b32 	%r9, %r4, 2;
	cvta.to.global.u64 	%rd4, %rd1;
	cvta.to.global.u64 	%rd5, %rd2;
	mul.wide.u32 	%rd6, %r9, 4;
	add.s64 	%rd7, %rd4, %rd6;
	ld.global.u32 	%r10, [%rd7];
	mul.wide.s32 	%rd8, %r8, 4;
	add.s64 	%rd9, %rd5, %rd8;
	ld.global.u32 	%r11, [%rd9];
	mul.lo.s32 	%r12, %r11, %r10;
	ld.global.u32 	%r13, [%rd7+4];
	ld.global.u32 	%r14, [%rd9+16];
	mad.lo.s32 	%r15, %r14, %r13, %r12;
	ld.global.u32 	%r16, [%rd7+8];
	ld.global.u32 	%r17, [%rd9+32];
	mad.lo.s32 	%r18, %r17, %r16, %r15;
	ld.global.u32 	%r19, [%rd7+12];
	ld.global.u32 	%r20, [%rd9+48];
	mad.lo.s32 	%r21, %r20, %r19, %r18;
	cvta.to.global.u64 	%rd10, %rd3;
	add.s32 	%r22, %r9, %r8;
	mul.wide.s32 	%rd11, %r22, 4;
	add.s64 	%rd12, %rd10, %rd11;
	st.global.u32 	[%rd12], %r21;
	ret;

}


// ===== COMPILED SASS (sm_100) =====

	.target	sm_100

	.elftype	@"ET_EXEC"


//--------------------- .note.nv.tkinfo           --------------------------
	.section	.note.nv.tkinfo,"",@"SHT_NOTE"
	.sectionflags	@"SHF_NOTE_NV_TKINFO"
	.tkinfo
        /*0018*/ 	.word	0x00000002
        /*0030*/ 	.string	""
        /*0030*/ 	.string	"ptxas"
        /*0030*/ 	.string	"Cuda compilation tools, release 13.0, V13.0.88"
        /*0030*/ 	.string	"Build cuda_13.0.r13.0/compiler.36424714_0"
        /*0030*/ 	.string	"-arch sm_100 -m 64 "



//--------------------- .note.nv.cuinfo           --------------------------
	.section	.note.nv.cuinfo,"",@"SHT_NOTE"
	.sectionflags	@"SHF_NOTE_NV_CUINFO"
        /*0018*/ 	.short	0x0002
        /*001a*/ 	.short	0x0064
        /*001c*/ 	.short	0x0082
	.zero		2


//--------------------- .nv.info                  --------------------------
	.section	.nv.info,"",@"SHT_CUDA_INFO"
	.align	4


	//----- nvinfo : EIATTR_REGCOUNT
	.align		4
        /*0000*/ 	.byte	0x04, 0x2f
        /*0002*/ 	.short	(.L_1 - .L_0)
	.align		4
.L_0:
        /*0004*/ 	.word	index@(_Z9matrixMulPiS_S_i)
        /*0008*/ 	.word	0x00000014


	//----- nvinfo : EIATTR_FRAME_SIZE
	.align		4
.L_1:
        /*000c*/ 	.byte	0x04, 0x11
        /*000e*/ 	.short	(.L_3 - .L_2)
	.align		4
.L_2:
        /*0010*/ 	.word	index@(_Z9matrixMulPiS_S_i)
        /*0014*/ 	.word	0x00000000


	//----- nvinfo : EIATTR_MIN_STACK_SIZE
	.align		4
.L_3:
        /*0018*/ 	.byte	0x04, 0x12
        /*001a*/ 	.short	(.L_5 - .L_4)
	.align		4
.L_4:
        /*001c*/ 	.word	index@(_Z9matrixMulPiS_S_i)
        /*0020*/ 	.word	0x00000000
.L_5:


//--------------------- .nv.compat                --------------------------
	.section	.nv.compat,"",@"SHT_CUDA_COMPAT_INFO"
	.align	4
        /*0000*/ 	.byte	0x02, 0x09, 0x00, 0x00, 0x02, 0x02, 0x01, 0x00, 0x02, 0x05, 0x05, 0x00, 0x03, 0x07, 0x01, 0x01
        /*0010*/ 	.byte	0x02, 0x03, 0x00, 0x00, 0x02, 0x06, 0x01, 0x00, 0x04, 0x0b, 0x08, 0x00, 0x09, 0x00, 0x00, 0x00
        /*0020*/ 	.byte	0x00, 0x00, 0x00, 0x00


//--------------------- .nv.info._Z9matrixMulPiS_S_i --------------------------
	.section	.nv.info._Z9matrixMulPiS_S_i,"",@"SHT_CUDA_INFO"
	.sectionflags	@""
	.align	4


	//----- nvinfo : EIATTR_CUDA_API_VERSION
	.align		4
        /*0000*/ 	.byte	0x04, 0x37
        /*0002*/ 	.short	(.L_7 - .L_6)
.L_6:
        /*0004*/ 	.word	0x00000082


	//----- nvinfo : EIATTR_KPARAM_INFO
	.align		4
.L_7:
        /*0008*/ 	.byte	0x04, 0x17
        /*000a*/ 	.short	(.L_9 - .L_8)
.L_8:
        /*000c*/ 	.word	0x00000000
        /*0010*/ 	.short	0x0003
        /*0012*/ 	.short	0x0018
        /*0014*/ 	.byte	0x00, 0xf0, 0x11, 0x00


	//----- nvinfo : EIATTR_KPARAM_INFO
	.align		4
.L_9:
        /*0018*/ 	.byte	0x04, 0x17
        /*001a*/ 	.short	(.L_11 - .L_10)
.L_10:
        /*001c*/ 	.word	0x00000000
        /*0020*/ 	.short	0x0002
        /*0022*/ 	.short	0x0010
        /*0024*/ 	.byte	0x00, 0xf5, 0x21, 0x00


	//----- nvinfo : EIATTR_KPARAM_INFO
	.align		4
.L_11:
        /*0028*/ 	.byte	0x04, 0x17
        /*002a*/ 	.short	(.L_13 - .L_12)
.L_12:
        /*002c*/ 	.word	0x00000000
        /*0030*/ 	.short	0x0001
        /*0032*/ 	.short	0x0008
        /*0034*/ 	.byte	0x00, 0xf5, 0x21, 0x00


	//----- nvinfo : EIATTR_KPARAM_INFO
	.align		4
.L_13:
        /*0038*/ 	.byte	0x04, 0x17
        /*003a*/ 	.short	(.L_15 - .L_14)
.L_14:
        /*003c*/ 	.word	0x00000000
        /*0040*/ 	.short	0x0000
        /*0042*/ 	.short	0x0000
        /*0044*/ 	.byte	0x00, 0xf5, 0x21, 0x00


	//----- nvinfo : EIATTR_SPARSE_MMA_MASK
	.align		4
.L_15:
        /*0048*/ 	.byte	0x03, 0x50
        /*004a*/ 	.short	0x0000


	//----- nvinfo : EIATTR_MAXREG_COUNT
	.align		4
        /*004c*/ 	.byte	0x03, 0x1b
        /*004e*/ 	.short	0x00ff


	//----- nvinfo : EIATTR_MERCURY_ISA_VERSION
	.align		4
        /*0050*/ 	.byte	0x03, 0x5f
        /*0052*/ 	.short	0x0101


	//----- nvinfo : EIATTR_VRC_CTA_INIT_COUNT
	.align		4
        /*0054*/ 	.byte	0x02, 0x4a
	.zero		1
	.zero		1


	//----- nvinfo : EIATTR_EXIT_INSTR_OFFSETS
	.align		4
        /*0058*/ 	.byte	0x04, 0x1c
        /*005a*/ 	.short	(.L_17 - .L_16)


	//   ....[0]....
.L_16:
        /*005c*/ 	.word	0x000001f0


	//----- nvinfo : EIATTR_CBANK_PARAM_SIZE
	.align		4
.L_17:
        /*0060*/ 	.byte	0x03, 0x19
        /*0062*/ 	.short	0x001c


	//----- nvinfo : EIATTR_PARAM_CBANK
	.align		4
        /*0064*/ 	.byte	0x04, 0x0a
        /*0066*/ 	.short	(.L_19 - .L_18)
	.align		4
.L_18:
        /*0068*/ 	.word	index@(.nv.constant0._Z9matrixMulPiS_S_i)
        /*006c*/ 	.short	0x0380
        /*006e*/ 	.short	0x001c


	//----- nvinfo : EIATTR_SW_WAR
	.align		4
.L_19:
        /*0070*/ 	.byte	0x04, 0x36
        /*0072*/ 	.short	(.L_21 - .L_20)
.L_20:
        /*0074*/ 	.word	0x00000008
.L_21:


//--------------------- .nv.callgraph             --------------------------
	.section	.nv.callgraph,"",@"SHT_CUDA_CALLGRAPH"
	.align	4
	.sectionentsize	8
	.align		4
        /*0000*/ 	.word	0x00000000
	.align		4
        /*0004*/ 	.word	0xffffffff
	.align		4
        /*0008*/ 	.word	0x00000000
	.align		4
        /*000c*/ 	.word	0xfffffffe
	.align		4
        /*0010*/ 	.word	0x00000000
	.align		4
        /*0014*/ 	.word	0xfffffffd
	.align		4
        /*0018*/ 	.word	0x00000000
	.align		4
        /*001c*/ 	.word	0xfffffffc


//--------------------- .text._Z9matrixMulPiS_S_i --------------------------
	.section	.text._Z9matrixMulPiS_S_i,"ax",@progbits
	.align	128
        .global         _Z9matrixMulPiS_S_i
        .type           _Z9matrixMulPiS_S_i,@function
        .size           _Z9matrixMulPiS_S_i,(.L_x_1 - _Z9matrixMulPiS_S_i)
        .other          _Z9matrixMulPiS_S_i,@"STO_CUDA_ENTRY STV_DEFAULT"
_Z9matrixMulPiS_S_i:
.text._Z9matrixMulPiS_S_i:
[----:B------:R-:W-:Y:S01]  /*0000*/  LDC R1, c[0x0][0x37c] ;  /* 0x0000df00ff017b82 */ /* 0x000fe20000000800 */
[----:B------:R-:W0:Y:S07]  /*0010*/  S2R R3, SR_TID.Y ;  /* 0x0000000000037919 */ /* 0x000e2e0000002200 */
[----:B------:R-:W0:Y:S01]  /*0020*/  S2UR UR6, SR_CTAID.Y ;  /* 0x00000000000679c3 */ /* 0x000e220000002600 */
[----:B------:R-:W1:Y:S01]  /*0030*/  LDCU.64 UR4, c[0x0][0x358] ;  /* 0x00006b00ff0477ac */ /* 0x000e620008000a00 */
[----:B------:R-:W2:Y:S06]  /*0040*/  S2R R2, SR_TID.X ;  /* 0x0000000000027919 */ /* 0x000eac0000002100 */
[----:B------:R-:W0:Y:S08]  /*0050*/  LDC R0, c[0x0][0x364] ;  /* 0x0000d900ff007b82 */ /* 0x000e300000000800 */
[----:B------:R-:W2:Y:S08]  /*0060*/  S2UR UR7, SR_CTAID.X ;  /* 0x00000000000779c3 */ /* 0x000eb00000002500 */
[----:B------:R-:W2:Y:S08]  /*0070*/  LDC R9, c[0x0][0x360] ;  /* 0x0000d800ff097b82 */ /* 0x000eb00000000800 */
[----:B------:R-:W3:Y:S01]  /*0080*/  LDC.64 R4, c[0x0][0x380] ;  /* 0x0000e000ff047b82 */ /* 0x000ee20000000a00 */
[----:B0-----:R-:W-:-:S05]  /*0090*/  IMAD R0, R0, UR6, R3 ;  /* 0x0000000600007c24 */ /* 0x001fca000f8e0203 */
[----:B------:R-:W-:Y:S02]  /*00a0*/  SHF.L.U32 R0, R0, 0x2, RZ ;  /* 0x0000000200007819 */ /* 0x000fe400000006ff */
[----:B------:R-:W0:Y:S01]  /*00b0*/  LDC.64 R6, c[0x0][0x388] ;  /* 0x0000e200ff067b82 */ /* 0x000e220000000a00 */
[----:B--2---:R-:W-:-:S07]  /*00c0*/  IMAD R9, R9, UR7, R2 ;  /* 0x0000000709097c24 */ /* 0x004fce000f8e0202 */
[----:B------:R-:W2:Y:S01]  /*00d0*/  LDC.64 R2, c[0x0][0x390] ;  /* 0x0000e400ff027b82 */ /* 0x000ea20000000a00 */
[----:B---3--:R-:W-:-:S05]  /*00e0*/  IMAD.WIDE.U32 R4, R0, 0x4, R4 ;  /* 0x0000000400047825 */ /* 0x008fca00078e0004 */
[----:B-1----:R-:W3:Y:S01]  /*00f0*/  LDG.E R8, desc[UR4][R4.64] ;  /* 0x0000000404087981 */ /* 0x002ee2000c1e1900 */
[----:B0-----:R-:W-:-:S03]  /*0100*/  IMAD.WIDE R6, R9, 0x4, R6 ;  /* 0x0000000409067825 */ /* 0x001fc600078e0206 */
[----:B------:R-:W4:Y:S04]  /*0110*/  LDG.E R13, desc[UR4][R4.64+0x4] ;  /* 0x00000404040d7981 */ /* 0x000f28000c1e1900 */
[----:B------:R-:W3:Y:S04]  /*0120*/  LDG.E R11, desc[UR4][R6.64] ;  /* 0x00000004060b7981 */ /* 0x000ee8000c1e1900 */
[----:B------:R-:W4:Y:S04]  /*0130*/  LDG.E R10, desc[UR4][R6.64+0x10] ;  /* 0x00001004060a7981 */ /* 0x000f28000c1e1900 */
[----:B------:R-:W5:Y:S04]  /*0140*/  LDG.E R15, desc[UR4][R4.64+0x8] ;  /* 0x00000804040f7981 */ /* 0x000f68000c1e1900 */
[----:B------:R-:W5:Y:S04]  /*0150*/  LDG.E R12, desc[UR4][R6.64+0x20] ;  /* 0x00002004060c7981 */ /* 0x000f68000c1e1900 */
[----:B------:R-:W5:Y:S04]  /*0160*/  LDG.E R17, desc[UR4][R4.64+0xc] ;  /* 0x00000c0404117981 */ /* 0x000f68000c1e1900 */
[----:B------:R-:W5:Y:S01]  /*0170*/  LDG.E R14, desc[UR4][R6.64+0x30] ;  /* 0x00003004060e7981 */ /* 0x000f62000c1e1900 */
[----:B------:R-:W-:-:S05]  /*0180*/  IADD3 R9, PT, PT, R9, R0, RZ ;  /* 0x0000000009097210 */ /* 0x000fca0007ffe0ff */
[----:B--2---:R-:W-:-:S04]  /*0190*/  IMAD.WIDE R2, R9, 0x4, R2 ;  /* 0x0000000409027825 */ /* 0x004fc800078e0202 */
[----:B---3--:R-:W-:-:S04]  /*01a0*/  IMAD R8, R8, R11, RZ ;  /* 0x0000000b08087224 */ /* 0x008fc800078e02ff */
[----:B----4-:R-:W-:-:S04]  /*01b0*/  IMAD R8, R13, R10, R8 ;  /* 0x0000000a0d087224 */ /* 0x010fc800078e0208 */
[----:B-----5:R-:W-:-:S04]  /*01c0*/  IMAD R8, R15, R12, R8 ;  /* 0x0000000c0f087224 */ /* 0x020fc800078e0208 */
[----:B------:R-:W-:-:S05]  /*01d0*/  IMAD R17, R17, R14, R8 ;  /* 0x0000000e11117224 */ /* 0x000fca00078e0208 */
[----:B------:R-:W-:Y:S01]  /*01e0*/  STG.E desc[UR4][R2.64], R17 ;  /* 0x0000001102007986 */ /* 0x000fe2000c101904 */
[----:B------:R-:W-:Y:S05]  /*01f0*/  EXIT ;  /* 0x000000000000794d */ /* 0x000fea0003800000 */
.L_x_0:
[----:B------:R-:W-:-:S00]  /*0200*/  BRA `(.L_x_0) ;  /* 0xfffffffc00fc7947 */ /* 0x000fc0000383ffff */
[----:B------:R-:W-:-:S00]  /*0210*/  NOP ;  /* 0x0000000000007918 */ /* 0x000fc00000000000 */
        /* <DEDUP_REMOVED lines=14> */
.L_x_1:


//--------------------- .nv.shared.reserved.0     --------------------------
	.section	.nv.shared.reserved.0,"aw",@nobits
	.weak		__nv_reservedSMEM_offset_0_alias
	.size		__nv_reservedSMEM_offset_0_alias, 0, 64
	.other		__nv_reservedSMEM_offset_0_alias,@"STO_CUDA_RESERVED_SHARED STV_DEFAULT"
__nv_reservedSMEM_offset_0_alias:
	.zero		0
	.zero		64


//--------------------- .nv.constant0._Z9matrixMulPiS_S_i --------------------------
	.section	.nv.constant0._Z9matrixMulPiS_S_i,"a",@progbits
	.sectionflags	@""
	.align	4
.nv.constant0._Z9matrixMulPiS_S_i:
	.zero		924


//--------------------- SYMBOLS --------------------------

	.type		.nv.reservedSmem.offset0,@object
	.size		.nv.reservedSmem.offset0,0x4
